	.headerflags	@"EF_CUDA_TEXMODE_UNIFIED EF_CUDA_64BIT_ADDRESS EF_CUDA_ACCELERATORS EF_CUDA_SM90 EF_CUDA_VIRTUAL_SM(EF_CUDA_SM90)"
	.elftype	@"ET_EXEC"


//--------------------- .nv.info                  --------------------------
	.section	.nv.info,"",@"SHT_CUDA_INFO"
	.align	4


	//----- nvinfo : EIATTR_REGCOUNT
	.align		4
        /*0000*/ 	.byte	0x04, 0x2f
        /*0002*/ 	.short	(.L_4 - .L_3)
	.align		4
.L_3:
        /*0004*/ 	.word	index@(triton_red_fused__to_copy_add_div_embedding_dense_backward_mul_pow_sum_13)
        /*0008*/ 	.word	0x00000020


	//----- nvinfo : EIATTR_MIN_STACK_SIZE
	.align		4
.L_4:
        /*000c*/ 	.byte	0x04, 0x12
        /*000e*/ 	.short	(.L_6 - .L_5)
	.align		4
.L_5:
        /*0010*/ 	.word	index@(triton_red_fused__to_copy_add_div_embedding_dense_backward_mul_pow_sum_13)
        /*0014*/ 	.word	0x00000000


	//----- nvinfo : EIATTR_FRAME_SIZE
	.align		4
.L_6:
        /*0018*/ 	.byte	0x04, 0x11
        /*001a*/ 	.short	(.L_8 - .L_7)
	.align		4
.L_7:
        /*001c*/ 	.word	index@(triton_red_fused__to_copy_add_div_embedding_dense_backward_mul_pow_sum_13)
        /*0020*/ 	.word	0x00000000


	//----- nvinfo : EIATTR_MIN_STACK_SIZE
	.align		4
.L_8:
        /*0024*/ 	.byte	0x04, 0x12
        /*0026*/ 	.short	(.L_10 - .L_9)
	.align		4
.L_9:
        /*0028*/ 	.word	index@(triton_red_fused__to_copy_add_div_embedding_dense_backward_mul_pow_sum_13)
        /*002c*/ 	.word	0x00000000
.L_10:


//--------------------- .nv.info.triton_red_fused__to_copy_add_div_embedding_dense_backward_mul_pow_sum_13 --------------------------
	.section	.nv.info.triton_red_fused__to_copy_add_div_embedding_dense_backward_mul_pow_sum_13,"",@"SHT_CUDA_INFO"
	.sectionflags	@""
	.align	4


	//----- nvinfo : EIATTR_CUDA_API_VERSION
	.align		4
        /*0000*/ 	.byte	0x04, 0x37
        /*0002*/ 	.short	(.L_12 - .L_11)
.L_11:
        /*0004*/ 	.word	0x0000007c


	//----- nvinfo : EIATTR_KPARAM_INFO
	.align		4
.L_12:
        /*0008*/ 	.byte	0x04, 0x17
        /*000a*/ 	.short	(.L_14 - .L_13)
.L_13:
        /*000c*/ 	.word	0x00000000
        /*0010*/ 	.short	0x000b
        /*0012*/ 	.short	0x0050
        /*0014*/ 	.byte	0x00, 0xf4, 0x21, 0x00


	//----- nvinfo : EIATTR_KPARAM_INFO
	.align		4
.L_14:
        /*0018*/ 	.byte	0x04, 0x17
        /*001a*/ 	.short	(.L_16 - .L_15)
.L_15:
        /*001c*/ 	.word	0x00000000
        /*0020*/ 	.short	0x000a
        /*0022*/ 	.short	0x004c
        /*0024*/ 	.byte	0x00, 0xf0, 0x11, 0x00


	//----- nvinfo : EIATTR_KPARAM_INFO
	.align		4
.L_16:
        /*0028*/ 	.byte	0x04, 0x17
        /*002a*/ 	.short	(.L_18 - .L_17)
.L_17:
        /*002c*/ 	.word	0x00000000
        /*0030*/ 	.short	0x0009
        /*0032*/ 	.short	0x0048
        /*0034*/ 	.byte	0x00, 0xf0, 0x11, 0x00


	//----- nvinfo : EIATTR_KPARAM_INFO
	.align		4
.L_18:
        /*0038*/ 	.byte	0x04, 0x17
        /*003a*/ 	.short	(.L_20 - .L_19)
.L_19:
        /*003c*/ 	.word	0x00000000
        /*0040*/ 	.short	0x0008
        /*0042*/ 	.short	0x0040
        /*0044*/ 	.byte	0x00, 0xf4, 0x21, 0x00


	//----- nvinfo : EIATTR_KPARAM_INFO
	.align		4
.L_20:
        /*0048*/ 	.byte	0x04, 0x17
        /*004a*/ 	.short	(.L_22 - .L_21)
.L_21:
        /*004c*/ 	.word	0x00000000
        /*0050*/ 	.short	0x0007
        /*0052*/ 	.short	0x0038
        /*0054*/ 	.byte	0x00, 0xf4, 0x21, 0x00


	//----- nvinfo : EIATTR_KPARAM_INFO
	.align		4
.L_22:
        /*0058*/ 	.byte	0x04, 0x17
        /*005a*/ 	.short	(.L_24 - .L_23)
.L_23:
        /*005c*/ 	.word	0x00000000
        /*0060*/ 	.short	0x0006
        /*0062*/ 	.short	0x0030
        /*0064*/ 	.byte	0x00, 0xf4, 0x21, 0x00


	//----- nvinfo : EIATTR_KPARAM_INFO
	.align		4
.L_24:
        /*0068*/ 	.byte	0x04, 0x17
        /*006a*/ 	.short	(.L_26 - .L_25)
.L_25:
        /*006c*/ 	.word	0x00000000
        /*0070*/ 	.short	0x0005
        /*0072*/ 	.short	0x0028
        /*0074*/ 	.byte	0x00, 0xf4, 0x21, 0x00


	//----- nvinfo : EIATTR_KPARAM_INFO
	.align		4
.L_26:
        /*0078*/ 	.byte	0x04, 0x17
        /*007a*/ 	.short	(.L_28 - .L_27)
.L_27:
        /*007c*/ 	.word	0x00000000
        /*0080*/ 	.short	0x0004
        /*0082*/ 	.short	0x0020
        /*0084*/ 	.byte	0x00, 0xf4, 0x21, 0x00


	//----- nvinfo : EIATTR_KPARAM_INFO
	.align		4
.L_28:
        /*0088*/ 	.byte	0x04, 0x17
        /*008a*/ 	.short	(.L_30 - .L_29)
.L_29:
        /*008c*/ 	.word	0x00000000
        /*0090*/ 	.short	0x0003
        /*0092*/ 	.short	0x0018
        /*0094*/ 	.byte	0x00, 0xf4, 0x21, 0x00


	//----- nvinfo : EIATTR_KPARAM_INFO
	.align		4
.L_30:
        /*0098*/ 	.byte	0x04, 0x17
        /*009a*/ 	.short	(.L_32 - .L_31)
.L_31:
        /*009c*/ 	.word	0x00000000
        /*00a0*/ 	.short	0x0002
        /*00a2*/ 	.short	0x0010
        /*00a4*/ 	.byte	0x00, 0xf4, 0x21, 0x00


	//----- nvinfo : EIATTR_KPARAM_INFO
	.align		4
.L_32:
        /*00a8*/ 	.byte	0x04, 0x17
        /*00aa*/ 	.short	(.L_34 - .L_33)
.L_33:
        /*00ac*/ 	.word	0x00000000
        /*00b0*/ 	.short	0x0001
        /*00b2*/ 	.short	0x0008
        /*00b4*/ 	.byte	0x00, 0xf4, 0x21, 0x00


	//----- nvinfo : EIATTR_KPARAM_INFO
	.align		4
.L_34:
        /*00b8*/ 	.byte	0x04, 0x17
        /*00ba*/ 	.short	(.L_36 - .L_35)
.L_35:
        /*00bc*/ 	.word	0x00000000
        /*00c0*/ 	.short	0x0000
        /*00c2*/ 	.short	0x0000
        /*00c4*/ 	.byte	0x00, 0xf4, 0x21, 0x00


	//----- nvinfo : EIATTR_SPARSE_MMA_MASK
	.align		4
.L_36:
        /*00c8*/ 	.byte	0x03, 0x50
        /*00ca*/ 	.short	0x0000


	//----- nvinfo : EIATTR_MAXREG_COUNT
	.align		4
        /*00cc*/ 	.byte	0x03, 0x1b
        /*00ce*/ 	.short	0x00ff


	//----- nvinfo : EIATTR_EXTERNS
	.align		4
        /*00d0*/ 	.byte	0x04, 0x0f
        /*00d2*/ 	.short	(.L_38 - .L_37)


	//   ....[0]....
	.align		4
.L_37:
        /*00d4*/ 	.word	index@(__assertfail)


	//----- nvinfo : EIATTR_COOP_GROUP_MASK_REGIDS
	.align		4
.L_38:
        /*00d8*/ 	.byte	0x04, 0x29
        /*00da*/ 	.short	(.L_40 - .L_39)


	//   ....[0]....
.L_39:
        /*00dc*/ 	.word	0xffffffff


	//   ....[1]....
        /*00e0*/ 	.word	0xffffffff


	//----- nvinfo : EIATTR_COOP_GROUP_INSTR_OFFSETS
	.align		4
.L_40:
        /*00e4*/ 	.byte	0x04, 0x28
        /*00e6*/ 	.short	(.L_42 - .L_41)


	//   ....[0]....
.L_41:
        /*00e8*/ 	.word	0x00001150


	//   ....[1]....
        /*00ec*/ 	.word	0x00001220


	//----- nvinfo : EIATTR_SYSCALL_OFFSETS
	.align		4
.L_42:
        /*00f0*/ 	.byte	0x04, 0x46
        /*00f2*/ 	.short	(.L_44 - .L_43)


	//   ....[0]....
.L_43:
        /*00f4*/ 	.word	0x000017d0


	//----- nvinfo : EIATTR_EXIT_INSTR_OFFSETS
	.align		4
.L_44:
        /*00f8*/ 	.byte	0x04, 0x1c
        /*00fa*/ 	.short	(.L_46 - .L_45)


	//   ....[0]....
.L_45:
        /*00fc*/ 	.word	0x000016d0


	//----- nvinfo : EIATTR_REQNTID
	.align		4
.L_46:
        /*0100*/ 	.byte	0x04, 0x10
        /*0102*/ 	.short	(.L_48 - .L_47)
.L_47:
        /*0104*/ 	.word	0x00000100
        /*0108*/ 	.word	0x00000001
        /*010c*/ 	.word	0x00000001


	//----- nvinfo : EIATTR_CRS_STACK_SIZE
	.align		4
.L_48:
        /*0110*/ 	.byte	0x04, 0x1e
        /*0112*/ 	.short	(.L_50 - .L_49)
.L_49:
        /*0114*/ 	.word	0x00000000


	//----- nvinfo : EIATTR_CBANK_PARAM_SIZE
	.align		4
.L_50:
        /*0118*/ 	.byte	0x03, 0x19
        /*011a*/ 	.short	0x0058


	//----- nvinfo : EIATTR_PARAM_CBANK
	.align		4
        /*011c*/ 	.byte	0x04, 0x0a
        /*011e*/ 	.short	(.L_52 - .L_51)
	.align		4
.L_51:
        /*0120*/ 	.word	index@(.nv.constant0.triton_red_fused__to_copy_add_div_embedding_dense_backward_mul_pow_sum_13)
        /*0124*/ 	.short	0x0210
        /*0126*/ 	.short	0x0058


	//----- nvinfo : EIATTR_SW_WAR
	.align		4
.L_52:
        /*0128*/ 	.byte	0x04, 0x36
        /*012a*/ 	.short	(.L_54 - .L_53)
.L_53:
        /*012c*/ 	.word	0x00000008
.L_54:


//--------------------- .nv.callgraph             --------------------------
	.section	.nv.callgraph,"",@"SHT_CUDA_CALLGRAPH"
	.align	4
	.sectionentsize	8
	.align		4
        /*0000*/ 	.word	0x00000000
	.align		4
        /*0004*/ 	.word	0xffffffff
	.align		4
        /*0008*/ 	.word	index@(triton_red_fused__to_copy_add_div_embedding_dense_backward_mul_pow_sum_13)
	.align		4
        /*000c*/ 	.word	index@(__assertfail)
	.align		4
        /*0010*/ 	.word	0x00000000
	.align		4
        /*0014*/ 	.word	0xfffffffe
	.align		4
        /*0018*/ 	.word	0x00000000
	.align		4
        /*001c*/ 	.word	0xfffffffd
	.align		4
        /*0020*/ 	.word	0x00000000
	.align		4
        /*0024*/ 	.word	0xfffffffc


//--------------------- .nv.constant4             --------------------------
	.section	.nv.constant4,"a",@progbits
	.align	8
	.align		8
.nv.constant4:
        /*0000*/ 	.dword	__assertfail
	.align		8
        /*0008*/ 	.dword	assertFunc_0
	.align		8
        /*0010*/ 	.dword	assertFile_0
	.align		8
        /*0018*/ 	.dword	assertMessage_0


//--------------------- .text.triton_red_fused__to_copy_add_div_embedding_dense_backward_mul_pow_sum_13 --------------------------
	.section	.text.triton_red_fused__to_copy_add_div_embedding_dense_backward_mul_pow_sum_13,"ax",@progbits
	.sectionflags	@"SHF_BARRIERS=1"
	.align	128
        .global         triton_red_fused__to_copy_add_div_embedding_dense_backward_mul_pow_sum_13
        .type           triton_red_fused__to_copy_add_div_embedding_dense_backward_mul_pow_sum_13,@function
        .size           triton_red_fused__to_copy_add_div_embedding_dense_backward_mul_pow_sum_13,(.L_x_9 - triton_red_fused__to_copy_add_div_embedding_dense_backward_mul_pow_sum_13)
        .other          triton_red_fused__to_copy_add_div_embedding_dense_backward_mul_pow_sum_13,@"STO_CUDA_ENTRY STV_DEFAULT"
triton_red_fused__to_copy_add_div_embedding_dense_backward_mul_pow_sum_13:
.text.triton_red_fused__to_copy_add_div_embedding_dense_backward_mul_pow_sum_13:
[----:B------:R-:W0:Y:S02]  /*0000*/  LDC R1, c[0x0][0x28] ;  /* 0x00000a00ff017b82 */ /* 0x000e240000000800 */
[----:B------:R-:W1:Y:S01]  /*0010*/  S2R R5, SR_TID.X ;  /* 0x0000000000057919 */ /* 0x000e620000002100 */
[----:B------:R-:W2:Y:S01]  /*0020*/  S2UR UR4, SR_CTAID.X ;  /* 0x00000000000479c3 */ /* 0x000ea20000002500 */
[----:B------:R-:W-:Y:S01]  /*0030*/  ULDC UR6, c[0x0][0x258] ;  /* 0x0000960000067ab9 */ /* 0x000fe20000000800 */
[----:B------:R-:W-:Y:S01]  /*0040*/  BSSY B0, `(.L_x_0) ;  /* 0x000010c000007945 */ /* 0x000fe20003800000 */
[----:B--2---:R-:W-:Y:S01]  /*0050*/  USHF.L.U32 UR4, UR4, 0x2, URZ ;  /* 0x0000000204047899 */ /* 0x004fe2000800063f */
[----:B-1----:R-:W-:Y:S02]  /*0060*/  SHF.R.U32.HI R6, RZ, 0x2, R5 ;  /* 0x00000002ff067819 */ /* 0x002fe40000011605 */
[----:B------:R-:W-:Y:S02]  /*0070*/  LOP3.LUT R3, R5, 0x3, RZ, 0xc0, !PT ;  /* 0x0000000305037812 */ /* 0x000fe400078ec0ff */
[----:B------:R-:W-:Y:S02]  /*0080*/  SGXT.U32 R6, R6, 0x2 ;  /* 0x000000020606781a */ /* 0x000fe40000000000 */
[----:B------:R-:W-:-:S02]  /*0090*/  SHF.L.U32 R4, R3, 0x1, RZ ;  /* 0x0000000103047819 */ /* 0x000fc400000006ff */
[----:B------:R-:W-:Y:S01]  /*00a0*/  LOP3.LUT R6, R6, UR4, RZ, 0xfc, !PT ;  /* 0x0000000406067c12 */ /* 0x000fe2000f8efcff */
[----:B------:R-:W-:-:S03]  /*00b0*/  ULDC.64 UR4, c[0x0][0x208] ;  /* 0x0000820000047ab9 */ /* 0x000fc60000000a00 */
[C---:B------:R-:W-:Y:S02]  /*00c0*/  ISETP.GE.AND P3, PT, R6.reuse, UR6, PT ;  /* 0x0000000606007c0c */ /* 0x040fe4000bf66270 */
[----:B------:R-:W-:-:S11]  /*00d0*/  LEA R0, R6, R3, 0xc ;  /* 0x0000000306007211 */ /* 0x000fd600078e60ff */
[----:B------:R-:W-:Y:S01]  /*00e0*/  @P3 MOV R28, RZ ;  /* 0x000000ff001c3202 */ /* 0x000fe20000000f00 */
[----:B------:R-:W-:Y:S06]  /*00f0*/  @P3 BRA `(.L_x_1) ;  /* 0x0000001000003947 */ /* 0x000fec0003800000 */
[----:B------:R-:W1:Y:S01]  /*0100*/  LDC.64 R10, c[0x0][0x210] ;  /* 0x00008400ff0a7b82 */ /* 0x000e620000000a00 */
[----:B------:R-:W-:-:S07]  /*0110*/  ULDC.64 UR8, c[0x0][0x228] ;  /* 0x00008a0000087ab9 */ /* 0x000fce0000000a00 */
[----:B------:R-:W2:Y:S08]  /*0120*/  LDC.64 R12, c[0x0][0x218] ;  /* 0x00008600ff0c7b82 */ /* 0x000eb00000000a00 */
[----:B------:R-:W3:Y:S08]  /*0130*/  LDC.64 R14, c[0x0][0x220] ;  /* 0x00008800ff0e7b82 */ /* 0x000ef00000000a00 */
[----:B------:R-:W4:Y:S01]  /*0140*/  LDC.64 R16, c[0x0][0x230] ;  /* 0x00008c00ff107b82 */ /* 0x000f220000000a00 */
[----:B-1----:R-:W-:Y:S01]  /*0150*/  IMAD.WIDE R8, R0, 0x2, R10 ;  /* 0x0000000200087825 */ /* 0x002fe200078e020a */
[----:B------:R-:W-:-:S05]  /*0160*/  IADD3 R18, P0, R4, UR8, RZ ;  /* 0x0000000804127c10 */ /* 0x000fca000ff1e0ff */
[----:B------:R-:W5:Y:S01]  /*0170*/  LDG.E.EL.U16 R8, desc[UR4][R8.64] ;  /* 0x0000000408087981 */ /* 0x000f62000c2e1500 */
[----:B--2---:R-:W-:Y:S01]  /*0180*/  IMAD.WIDE R22, R0, 0x2, R12 ;  /* 0x0000000200167825 */ /* 0x004fe200078e020c */
[----:B------:R-:W-:-:S05]  /*0190*/  IADD3.X R19, RZ, UR9, RZ, P0, !PT ;  /* 0x00000009ff137c10 */ /* 0x000fca00087fe4ff */
[----:B------:R-:W2:Y:S01]  /*01a0*/  LDG.E.EL.U16 R22, desc[UR4][R22.64] ;  /* 0x0000000416167981 */ /* 0x000ea2000c2e1500 */
[----:B---3--:R-:W-:-:S03]  /*01b0*/  IMAD.WIDE R24, R0, 0x2, R14 ;  /* 0x0000000200187825 */ /* 0x008fc600078e020e */
[----:B------:R-:W3:Y:S04]  /*01c0*/  LDG.E.EL.U16 R26, desc[UR4][R18.64] ;  /* 0x00000004121a7981 */ /* 0x000ee8000c2e1500 */
[----:B------:R-:W3:Y:S01]  /*01d0*/  LDG.E.EL.U16 R24, desc[UR4][R24.64] ;  /* 0x0000000418187981 */ /* 0x000ee2000c2e1500 */
[----:B----4-:R-:W-:-:S06]  /*01e0*/  IMAD.WIDE R20, R0, 0x2, R16 ;  /* 0x0000000200147825 */ /* 0x010fcc00078e0210 */
[----:B------:R-:W4:Y:S01]  /*01f0*/  LDG.E.EL.U16 R20, desc[UR4][R20.64] ;  /* 0x0000000414147981 */ /* 0x000f22000c2e1500 */
[----:B-----5:R-:W-:Y:S02]  /*0200*/  HADD2.F32 R2, -RZ, R8.H0_H0 ;  /* 0x20000008ff027230 */ /* 0x020fe40000004100 */
[----:B--2---:R-:W-:-:S05]  /*0210*/  HADD2.F32 R7, -RZ, R22.H0_H0 ;  /* 0x20000016ff077230 */ /* 0x004fca0000004100 */
[----:B------:R-:W-:Y:S01]  /*0220*/  FADD R7, R2, R7 ;  /* 0x0000000702077221 */ /* 0x000fe20000000000 */
[----:B---3--:R-:W-:Y:S02]  /*0230*/  HADD2.F32 R8, -RZ, R24.H0_H0 ;  /* 0x20000018ff087230 */ /* 0x008fe40000004100 */
[----:B------:R-:W-:-:S03]  /*0240*/  HADD2.F32 R26, -RZ, R26.H0_H0 ;  /* 0x2000001aff1a7230 */ /* 0x000fc60000004100 */
[----:B------:R-:W-:Y:S01]  /*0250*/  FADD R7, R8, R7 ;  /* 0x0000000708077221 */ /* 0x000fe20000000000 */
[----:B------:R-:W-:Y:S01]  /*0260*/  IADD3 R2, P0, R18, 0x8, RZ ;  /* 0x0000000812027810 */ /* 0x000fe20007f1e0ff */
[----:B----4-:R-:W-:Y:S02]  /*0270*/  HADD2.F32 R28, -RZ, R20.H0_H0 ;  /* 0x20000014ff1c7230 */ /* 0x010fe40000004100 */
[----:B------:R-:W-:Y:S01]  /*0280*/  FMUL R7, R26, R7 ;  /* 0x000000071a077220 */ /* 0x000fe20000400000 */
[----:B------:R-:W-:-:S03]  /*0290*/  CS2R R8, SRZ ;  /* 0x0000000000087805 */ /* 0x000fc6000001ff00 */
[----:B------:R-:W-:Y:S01]  /*02a0*/  FFMA R28, R28, R7, RZ ;  /* 0x000000071c1c7223 */ /* 0x000fe200000000ff */
[----:B------:R-:W-:-:S07]  /*02b0*/  IADD3.X R7, RZ, R19, RZ, P0, !PT ;  /* 0x00000013ff077210 */ /* 0x000fce00007fe4ff */
.L_x_2:
[----:B------:R-:W-:-:S04]  /*02c0*/  IADD3 R27, R9, 0x4, RZ ;  /* 0x00000004091b7810 */ /* 0x000fc80007ffe0ff */
[----:B------:R-:W-:-:S05]  /*02d0*/  LOP3.LUT R27, R0, R27, RZ, 0xfc, !PT ;  /* 0x0000001b001b7212 */ /* 0x000fca00078efcff */
[----:B------:R-:W-:-:S04]  /*02e0*/  IMAD.WIDE R20, R27, 0x2, R10 ;  /* 0x000000021b147825 */ /* 0x000fc800078e020a */
[C---:B------:R-:W-:Y:S02]  /*02f0*/  IMAD.WIDE R18, R27.reuse, 0x2, R12 ;  /* 0x000000021b127825 */ /* 0x040fe400078e020c */
[----:B------:R-:W2:Y:S04]  /*0300*/  LDG.E.EL.U16 R20, desc[UR4][R20.64] ;  /* 0x0000000414147981 */ /* 0x000ea8000c2e1500 */
[----:B------:R1:W3:Y:S01]  /*0310*/  LDG.E.EL.U16 R22, desc[UR4][R18.64] ;  /* 0x0000000412167981 */ /* 0x0002e2000c2e1500 */
[----:B------:R-:W-:-:S06]  /*0320*/  IMAD.WIDE R24, R27, 0x2, R14 ;  /* 0x000000021b187825 */ /* 0x000fcc00078e020e */
[----:B------:R4:W5:Y:S01]  /*0330*/  LDG.E.EL.U16 R24, desc[UR4][R24.64] ;  /* 0x0000000418187981 */ /* 0x000962000c2e1500 */
[----:B-1----:R-:W-:Y:S02]  /*0340*/  MOV R18, R2 ;  /* 0x0000000200127202 */ /* 0x002fe40000000f00 */
[----:B------:R-:W-:Y:S01]  /*0350*/  MOV R19, R7 ;  /* 0x0000000700137202 */ /* 0x000fe20000000f00 */
[----:B------:R-:W-:-:S04]  /*0360*/  IMAD.WIDE R26, R27, 0x2, R16 ;  /* 0x000000021b1a7825 */ /* 0x000fc800078e0210 */
[----:B------:R-:W5:Y:S01]  /*0370*/  LDG.E.EL.U16 R2, desc[UR4][R18.64] ;  /* 0x0000000412027981 */ /* 0x000f62000c2e1500 */
[----:B------:R-:W-:-:S03]  /*0380*/  IADD3 R23, R9, 0x8, RZ ;  /* 0x0000000809177810 */ /* 0x000fc60007ffe0ff */
[----:B------:R1:W5:Y:S01]  /*0390*/  LDG.E.EL.U16 R7, desc[UR4][R26.64] ;  /* 0x000000041a077981 */ /* 0x000362000c2e1500 */
[----:B----4-:R-:W-:Y:S01]  /*03a0*/  LOP3.LUT R25, R0, R23, RZ, 0xfc, !PT ;  /* 0x0000001700197212 */ /* 0x010fe200078efcff */
[----:B--2---:R-:W-:Y:S02]  /*03b0*/  HADD2.F32 R29, -RZ, R20.H0_H0 ;  /* 0x20000014ff1d7230 */ /* 0x004fe40000004100 */
[----:B---3--:R-:W-:Y:S02]  /*03c0*/  HADD2.F32 R20, -RZ, R22.H0_H0 ;  /* 0x20000016ff147230 */ /* 0x008fe40000004100 */
[----:B------:R-:W-:-:S04]  /*03d0*/  IMAD.WIDE R22, R25, 0x2, R10 ;  /* 0x0000000219167825 */ /* 0x000fc800078e020a */
[----:B------:R-:W-:Y:S01]  /*03e0*/  FADD R29, R29, R20 ;  /* 0x000000141d1d7221 */ /* 0x000fe20000000000 */
[C---:B------:R-:W-:Y:S01]  /*03f0*/  IMAD.WIDE R20, R25.reuse, 0x2, R12 ;  /* 0x0000000219147825 */ /* 0x040fe200078e020c */
[----:B------:R-:W2:Y:S04]  /*0400*/  LDG.E.EL.U16 R22, desc[UR4][R22.64] ;  /* 0x0000000416167981 */ /* 0x000ea8000c2e1500 */
[----:B------:R3:W4:Y:S01]  /*0410*/  LDG.E.EL.U16 R23, desc[UR4][R20.64] ;  /* 0x0000000414177981 */ /* 0x000722000c2e1500 */
[----:B-----5:R-:W-:Y:S02]  /*0420*/  HADD2.F32 R24, -RZ, R24.H0_H0 ;  /* 0x20000018ff187230 */ /* 0x020fe40000004100 */
[----:B------:R-:W-:Y:S02]  /*0430*/  HADD2.F32 R2, -RZ, R2.H0_H0 ;  /* 0x20000002ff027230 */ /* 0x000fe40000004100 */
[----:B-1----:R-:W-:-:S04]  /*0440*/  IMAD.WIDE R26, R25, 0x2, R14 ;  /* 0x00000002191a7825 */ /* 0x002fc800078e020e */
[----:B------:R-:W-:Y:S01]  /*0450*/  FADD R29, R24, R29 ;  /* 0x0000001d181d7221 */ /* 0x000fe20000000000 */
[----:B------:R-:W-:-:S03]  /*0460*/  HADD2.F32 R7, -RZ, R7.H0_H0 ;  /* 0x20000007ff077230 */ /* 0x000fc60000004100 */
[----:B------:R-:W-:Y:S01]  /*0470*/  FMUL R2, R2, R29 ;  /* 0x0000001d02027220 */ /* 0x000fe20000400000 */
[----:B------:R-:W5:Y:S01]  /*0480*/  LDG.E.EL.U16 R20, desc[UR4][R26.64] ;  /* 0x000000041a147981 */ /* 0x000f62000c2e1500 */
[----:B------:R-:W-:-:S04]  /*0490*/  IMAD.WIDE R24, R25, 0x2, R16 ;  /* 0x0000000219187825 */ /* 0x000fc800078e0210 */
[----:B------:R-:W-:Y:S02]  /*04a0*/  FFMA R28, R7, R2, R28 ;  /* 0x00000002071c7223 */ /* 0x000fe4000000001c */
[----:B------:R-:W5:Y:S01]  /*04b0*/  LDG.E.EL.U16 R2, desc[UR4][R18.64+0x8] ;  /* 0x0000080412027981 */ /* 0x000f62000c2e1500 */
[----:B---3--:R-:W-:-:S03]  /*04c0*/  IADD3 R21, R9, 0xc, RZ ;  /* 0x0000000c09157810 */ /* 0x008fc60007ffe0ff */
[----:B------:R1:W3:Y:S01]  /*04d0*/  LDG.E.EL.U16 R7, desc[UR4][R24.64] ;  /* 0x0000000418077981 */ /* 0x0002e2000c2e1500 */
[----:B------:R-:W-:-:S05]  /*04e0*/  LOP3.LUT R21, R0, R21, RZ, 0xfc, !PT ;  /* 0x0000001500157212 */ /* 0x000fca00078efcff */
[----:B-1----:R-:W-:-:S06]  /*04f0*/  IMAD.WIDE R24, R21, 0x2, R14 ;  /* 0x0000000215187825 */ /* 0x002fcc00078e020e */
[----:B------:R-:W3:Y:S01]  /*0500*/  LDG.E.EL.U16 R24, desc[UR4][R24.64] ;  /* 0x0000000418187981 */ /* 0x000ee2000c2e1500 */
[----:B--2---:R-:W-:Y:S02]  /*0510*/  HADD2.F32 R29, -RZ, R22.H0_H0 ;  /* 0x20000016ff1d7230 */ /* 0x004fe40000004100 */
[----:B----4-:R-:W-:Y:S02]  /*0520*/  HADD2.F32 R26, -RZ, R23.H0_H0 ;  /* 0x20000017ff1a7230 */ /* 0x010fe40000004100 */
[----:B------:R-:W-:-:S04]  /*0530*/  IMAD.WIDE R22, R21, 0x2, R10 ;  /* 0x0000000215167825 */ /* 0x000fc800078e020a */
[----:B------:R-:W-:Y:S01]  /*0540*/  FADD R29, R29, R26 ;  /* 0x0000001a1d1d7221 */ /* 0x000fe20000000000 */
[----:B------:R-:W-:Y:S01]  /*0550*/  IMAD.WIDE R26, R21, 0x2, R12 ;  /* 0x00000002151a7825 */ /* 0x000fe200078e020c */
[----:B------:R-:W2:Y:S04]  /*0560*/  LDG.E.EL.U16 R22, desc[UR4][R22.64] ;  /* 0x0000000416167981 */ /* 0x000ea8000c2e1500 */
[----:B------:R1:W4:Y:S01]  /*0570*/  LDG.E.EL.U16 R23, desc[UR4][R26.64] ;  /* 0x000000041a177981 */ /* 0x000322000c2e1500 */
[----:B-----5:R-:W-:Y:S02]  /*0580*/  HADD2.F32 R20, -RZ, R20.H0_H0 ;  /* 0x20000014ff147230 */ /* 0x020fe40000004100 */
[----:B------:R-:W-:-:S03]  /*0590*/  HADD2.F32 R2, -RZ, R2.H0_H0 ;  /* 0x20000002ff027230 */ /* 0x000fc60000004100 */
[----:B------:R-:W-:Y:S01]  /*05a0*/  FADD R29, R20, R29 ;  /* 0x0000001d141d7221 */ /* 0x000fe20000000000 */
[----:B---3--:R-:W-:-:S03]  /*05b0*/  HADD2.F32 R7, -RZ, R7.H0_H0 ;  /* 0x20000007ff077230 */ /* 0x008fc60000004100 */
[----:B------:R-:W-:Y:S01]  /*05c0*/  FMUL R2, R2, R29 ;  /* 0x0000001d02027220 */ /* 0x000fe20000400000 */
[----:B------:R-:W-:-:S04]  /*05d0*/  IMAD.WIDE R20, R21, 0x2, R16 ;  /* 0x0000000215147825 */ /* 0x000fc800078e0210 */
[----:B------:R-:W-:Y:S02]  /*05e0*/  FFMA R28, R7, R2, R28 ;  /* 0x00000002071c7223 */ /* 0x000fe4000000001c */
[----:B------:R-:W3:Y:S01]  /*05f0*/  LDG.E.EL.U16 R2, desc[UR4][R18.64+0x10] ;  /* 0x0000100412027981 */ /* 0x000ee2000c2e1500 */
[----:B-1----:R-:W-:-:S03]  /*0600*/  IADD3 R27, R9, 0x10, RZ ;  /* 0x00000010091b7810 */ /* 0x002fc60007ffe0ff */
[----:B------:R1:W5:Y:S01]  /*0610*/  LDG.E.EL.U16 R7, desc[UR4][R20.64] ;  /* 0x0000000414077981 */ /* 0x000362000c2e1500 */
[----:B------:R-:W-:Y:S01]  /*0620*/  LOP3.LUT R27, R0, R27, RZ, 0xfc, !PT ;  /* 0x0000001b001b7212 */ /* 0x000fe200078efcff */
[----:B------:R-:W-:-:S04]  /*0630*/  HADD2.F32 R24, -RZ, R24.H0_H0 ;  /* 0x20000018ff187230 */ /* 0x000fc80000004100 */
[----:B-1----:R-:W-:-:S04]  /*0640*/  IMAD.WIDE R20, R27, 0x2, R12 ;  /* 0x000000021b147825 */ /* 0x002fc800078e020c */
[----:B--2---:R-:W-:Y:S02]  /*0650*/  HADD2.F32 R26, -RZ, R22.H0_H0 ;  /* 0x20000016ff1a7230 */ /* 0x004fe40000004100 */
[----:B----4-:R-:W-:Y:S02]  /*0660*/  HADD2.F32 R25, -RZ, R23.H0_H0 ;  /* 0x20000017ff197230 */ /* 0x010fe40000004100 */
[----:B------:R-:W-:-:S04]  /*0670*/  IMAD.WIDE R22, R27, 0x2, R10 ;  /* 0x000000021b167825 */ /* 0x000fc800078e020a */
[----:B------:R-:W-:Y:S02]  /*0680*/  FADD R25, R26, R25 ;  /* 0x000000191a197221 */ /* 0x000fe40000000000 */
[----:B------:R-:W2:Y:S02]  /*0690*/  LDG.E.EL.U16 R22, desc[UR4][R22.64] ;  /* 0x0000000416167981 */ /* 0x000ea4000c2e1500 */
[----:B------:R-:W-:Y:S01]  /*06a0*/  FADD R29, R24, R25 ;  /* 0x00000019181d7221 */ /* 0x000fe20000000000 */
[----:B------:R-:W-:Y:S01]  /*06b0*/  IMAD.WIDE R24, R27, 0x2, R14 ;  /* 0x000000021b187825 */ /* 0x000fe200078e020e */
[----:B------:R-:W4:Y:S04]  /*06c0*/  LDG.E.EL.U16 R23, desc[UR4][R20.64] ;  /* 0x0000000414177981 */ /* 0x000f28000c2e1500 */
[----:B------:R-:W4:Y:S01]  /*06d0*/  LDG.E.EL.U16 R20, desc[UR4][R24.64] ;  /* 0x0000000418147981 */ /* 0x000f22000c2e1500 */
[----:B---3--:R-:W-:-:S02]  /*06e0*/  HADD2.F32 R2, -RZ, R2.H0_H0 ;  /* 0x20000002ff027230 */ /* 0x008fc40000004100 */
[----:B-----5:R-:W-:-:S03]  /*06f0*/  HADD2.F32 R7, -RZ, R7.H0_H0 ;  /* 0x20000007ff077230 */ /* 0x020fc60000004100 */
[----:B------:R-:W-:Y:S01]  /*0700*/  FMUL R2, R2, R29 ;  /* 0x0000001d02027220 */ /* 0x000fe20000400000 */
[----:B------:R-:W-:-:S04]  /*0710*/  IMAD.WIDE R26, R27, 0x2, R16 ;  /* 0x000000021b1a7825 */ /* 0x000fc800078e0210 */
[----:B------:R-:W-:Y:S02]  /*0720*/  FFMA R28, R7, R2, R28 ;  /* 0x00000002071c7223 */ /* 0x000fe4000000001c */
[----:B------:R-:W3:Y:S01]  /*0730*/  LDG.E.EL.U16 R2, desc[UR4][R18.64+0x18] ;  /* 0x0000180412027981 */ /* 0x000ee2000c2e1500 */
[----:B------:R-:W-:-:S03]  /*0740*/  IADD3 R7, R9, 0x14, RZ ;  /* 0x0000001409077810 */ /* 0x000fc60007ffe0ff */
[----:B------:R1:W5:Y:S01]  /*0750*/  LDG.E.EL.U16 R21, desc[UR4][R26.64] ;  /* 0x000000041a157981 */ /* 0x000362000c2e1500 */
[----:B------:R-:W-:-:S05]  /*0760*/  LOP3.LUT R7, R0, R7, RZ, 0xfc, !PT ;  /* 0x0000000700077212 */ /* 0x000fca00078efcff */
[----:B-1----:R-:W-:-:S04]  /*0770*/  IMAD.WIDE R26, R7, 0x2, R14 ;  /* 0x00000002071a7825 */ /* 0x002fc800078e020e */
[----:B--2---:R-:W-:Y:S02]  /*0780*/  HADD2.F32 R29, -RZ, R22.H0_H0 ;  /* 0x20000016ff1d7230 */ /* 0x004fe40000004100 */
[----:B----4-:R-:W-:Y:S02]  /*0790*/  HADD2.F32 R24, -RZ, R23.H0_H0 ;  /* 0x20000017ff187230 */ /* 0x010fe40000004100 */
[----:B------:R-:W-:-:S04]  /*07a0*/  IMAD.WIDE R22, R7, 0x2, R10 ;  /* 0x0000000207167825 */ /* 0x000fc800078e020a */
[----:B------:R-:W-:Y:S01]  /*07b0*/  FADD R29, R29, R24 ;  /* 0x000000181d1d7221 */ /* 0x000fe20000000000 */
[----:B------:R-:W-:Y:S01]  /*07c0*/  IMAD.WIDE R24, R7, 0x2, R12 ;  /* 0x0000000207187825 */ /* 0x000fe200078e020c */
[----:B------:R-:W2:Y:S03]  /*07d0*/  LDG.E.EL.U16 R22, desc[UR4][R22.64] ;  /* 0x0000000416167981 */ /* 0x000ea6000c2e1500 */
[----:B------:R-:W-:-:S05]  /*07e0*/  HADD2.F32 R20, -RZ, R20.H0_H0 ;  /* 0x20000014ff147230 */ /* 0x000fca0000004100 */
[----:B------:R-:W-:Y:S02]  /*07f0*/  FADD R29, R20, R29 ;  /* 0x0000001d141d7221 */ /* 0x000fe40000000000 */
[----:B------:R-:W4:Y:S04]  /*0800*/  LDG.E.EL.U16 R20, desc[UR4][R26.64] ;  /* 0x000000041a147981 */ /* 0x000f28000c2e1500 */
[----:B------:R1:W4:Y:S01]  /*0810*/  LDG.E.EL.U16 R23, desc[UR4][R24.64] ;  /* 0x0000000418177981 */ /* 0x000322000c2e1500 */
[----:B---3--:R-:W-:Y:S02]  /*0820*/  HADD2.F32 R2, -RZ, R2.H0_H0 ;  /* 0x20000002ff027230 */ /* 0x008fe40000004100 */
[----:B-----5:R-:W-:-:S03]  /*0830*/  HADD2.F32 R21, -RZ, R21.H0_H0 ;  /* 0x20000015ff157230 */ /* 0x020fc60000004100 */
[----:B------:R-:W-:-:S04]  /*0840*/  FMUL R2, R2, R29 ;  /* 0x0000001d02027220 */ /* 0x000fc80000400000 */
[----:B------:R-:W-:Y:S01]  /*0850*/  FFMA R28, R21, R2, R28 ;  /* 0x00000002151c7223 */ /* 0x000fe2000000001c */
[----:B------:R-:W-:Y:S01]  /*0860*/  IADD3 R21, R9, 0x18, RZ ;  /* 0x0000001809157810 */ /* 0x000fe20007ffe0ff */
[----:B------:R-:W3:Y:S01]  /*0870*/  LDG.E.EL.U16 R2, desc[UR4][R18.64+0x20] ;  /* 0x0000200412027981 */ /* 0x000ee2000c2e1500 */
[----:B-1----:R-:W-:Y:S02]  /*0880*/  IMAD.WIDE R24, R7, 0x2, R16 ;  /* 0x0000000207187825 */ /* 0x002fe400078e0210 */
[----:B------:R-:W-:-:S03]  /*0890*/  LOP3.LUT R7, R0, R21, RZ, 0xfc, !PT ;  /* 0x0000001500077212 */ /* 0x000fc600078efcff */
[----:B------:R1:W5:Y:S02]  /*08a0*/  LDG.E.EL.U16 R21, desc[UR4][R24.64] ;  /* 0x0000000418157981 */ /* 0x000364000c2e1500 */
[----:B-1----:R-:W-:-:S04]  /*08b0*/  IMAD.WIDE R24, R7, 0x2, R12 ;  /* 0x0000000207187825 */ /* 0x002fc800078e020c */
[----:B--2---:R-:W-:Y:S02]  /*08c0*/  HADD2.F32 R29, -RZ, R22.H0_H0 ;  /* 0x20000016ff1d7230 */ /* 0x004fe40000004100 */
[----:B----4-:R-:W-:Y:S02]  /*08d0*/  HADD2.F32 R27, -RZ, R20.H0_H0 ;  /* 0x20000014ff1b7230 */ /* 0x010fe40000004100 */
[----:B------:R-:W-:Y:S02]  /*08e0*/  HADD2.F32 R26, -RZ, R23.H0_H0 ;  /* 0x20000017ff1a7230 */ /* 0x000fe40000004100 */
[----:B------:R-:W-:-:S04]  /*08f0*/  IMAD.WIDE R22, R7, 0x2, R10 ;  /* 0x0000000207167825 */ /* 0x000fc800078e020a */
[----:B------:R-:W-:Y:S02]  /*0900*/  FADD R26, R29, R26 ;  /* 0x0000001a1d1a7221 */ /* 0x000fe40000000000 */
[----:B------:R-:W2:Y:S02]  /*0910*/  LDG.E.EL.U16 R22, desc[UR4][R22.64] ;  /* 0x0000000416167981 */ /* 0x000ea4000c2e1500 */
[----:B------:R-:W-:Y:S01]  /*0920*/  FADD R29, R27, R26 ;  /* 0x0000001a1b1d7221 */ /* 0x000fe20000000000 */
[----:B------:R-:W-:-:S05]  /*0930*/  IMAD.WIDE R26, R7, 0x2, R14 ;  /* 0x00000002071a7825 */ /* 0x000fca00078e020e */
[----:B------:R-:W4:Y:S04]  /*0940*/  LDG.E.EL.U16 R20, desc[UR4][R26.64] ;  /* 0x000000041a147981 */ /* 0x000f28000c2e1500 */
[----:B------:R1:W4:Y:S01]  /*0950*/  LDG.E.EL.U16 R23, desc[UR4][R24.64] ;  /* 0x0000000418177981 */ /* 0x000322000c2e1500 */
[----:B---3--:R-:W-:Y:S02]  /*0960*/  HADD2.F32 R2, -RZ, R2.H0_H0 ;  /* 0x20000002ff027230 */ /* 0x008fe40000004100 */
[----:B-----5:R-:W-:-:S03]  /*0970*/  HADD2.F32 R21, -RZ, R21.H0_H0 ;  /* 0x20000015ff157230 */ /* 0x020fc60000004100 */
[----:B------:R-:W-:-:S04]  /*0980*/  FMUL R2, R2, R29 ;  /* 0x0000001d02027220 */ /* 0x000fc80000400000 */
[----:B------:R-:W-:Y:S01]  /*0990*/  FFMA R28, R21, R2, R28 ;  /* 0x00000002151c7223 */ /* 0x000fe2000000001c */
[----:B-1----:R-:W-:Y:S01]  /*09a0*/  IMAD.WIDE R24, R7, 0x2, R16 ;  /* 0x0000000207187825 */ /* 0x002fe200078e0210 */
[----:B------:R-:W3:Y:S01]  /*09b0*/  LDG.E.EL.U16 R2, desc[UR4][R18.64+0x28] ;  /* 0x0000280412027981 */ /* 0x000ee2000c2e1500 */
[----:B------:R-:W-:-:S03]  /*09c0*/  IADD3 R21, R9, 0x1c, RZ ;  /* 0x0000001c09157810 */ /* 0x000fc60007ffe0ff */
[----:B------:R1:W5:Y:S01]  /*09d0*/  LDG.E.EL.U16 R7, desc[UR4][R24.64] ;  /* 0x0000000418077981 */ /* 0x000362000c2e1500 */
[----:B------:R-:W-:-:S05]  /*09e0*/  LOP3.LUT R21, R0, R21, RZ, 0xfc, !PT ;  /* 0x0000001500157212 */ /* 0x000fca00078efcff */
        /* <DEDUP_REMOVED lines=8> */
[----:B------:R-:W-:-:S06]  /*0a70*/  IMAD.WIDE R26, R21, 0x2, R14 ;  /* 0x00000002151a7825 */ /* 0x000fcc00078e020e */
[----:B------:R-:W4:Y:S04]  /*0a80*/  LDG.E.EL.U16 R26, desc[UR4][R26.64] ;  /* 0x000000041a1a7981 */ /* 0x000f28000c2e1500 */
[----:B------:R2:W4:Y:S01]  /*0a90*/  LDG.E.EL.U16 R23, desc[UR4][R24.64] ;  /* 0x0000000418177981 */ /* 0x000522000c2e1500 */
[----:B---3--:R-:W-:Y:S02]  /*0aa0*/  HADD2.F32 R2, -RZ, R2.H0_H0 ;  /* 0x20000002ff027230 */ /* 0x008fe40000004100 */
[----:B-----5:R-:W-:-:S03]  /*0ab0*/  HADD2.F32 R7, -RZ, R7.H0_H0 ;  /* 0x20000007ff077230 */ /* 0x020fc60000004100 */
[----:B------:R-:W-:-:S04]  /*0ac0*/  FMUL R2, R2, R29 ;  /* 0x0000001d02027220 */ /* 0x000fc80000400000 */
[----:B------:R-:W-:Y:S01]  /*0ad0*/  FFMA R28, R7, R2, R28 ;  /* 0x00000002071c7223 */ /* 0x000fe2000000001c */
[----:B------:R-:W-:Y:S01]  /*0ae0*/  IADD3 R7, R9, 0x20, RZ ;  /* 0x0000002009077810 */ /* 0x000fe20007ffe0ff */
[----:B------:R-:W-:-:S03]  /*0af0*/  IMAD.WIDE R20, R21, 0x2, R16 ;  /* 0x0000000215147825 */ /* 0x000fc600078e0210 */
[----:B------:R-:W-:Y:S02]  /*0b00*/  LOP3.LUT R2, R0, R7, RZ, 0xfc, !PT ;  /* 0x0000000700027212 */ /* 0x000fe400078efcff */
[----:B------:R-:W3:Y:S04]  /*0b10*/  LDG.E.EL.U16 R7, desc[UR4][R18.64+0x30] ;  /* 0x0000300412077981 */ /* 0x000ee8000c2e1500 */
[----:B------:R-:W5:Y:S01]  /*0b20*/  LDG.E.EL.U16 R20, desc[UR4][R20.64] ;  /* 0x0000000414147981 */ /* 0x000f62000c2e1500 */
[----:B--2---:R-:W-:Y:S02]  /*0b30*/  HADD2.F32 R24, -RZ, R22.H0_H0 ;  /* 0x20000016ff187230 */ /* 0x004fe40000004100 */
[----:B----4-:R-:W-:Y:S02]  /*0b40*/  HADD2.F32 R26, -RZ, R26.H0_H0 ;  /* 0x2000001aff1a7230 */ /* 0x010fe40000004100 */
[----:B------:R-:W-:-:S02]  /*0b50*/  HADD2.F32 R27, -RZ, R23.H0_H0 ;  /* 0x20000017ff1b7230 */ /* 0x000fc40000004100 */
[----:B------:R-:W-:-:S04]  /*0b60*/  IMAD.WIDE R22, R2, 0x2, R10 ;  /* 0x0000000202167825 */ /* 0x000fc800078e020a */
[----:B------:R-:W-:Y:S01]  /*0b70*/  FADD R27, R24, R27 ;  /* 0x0000001b181b7221 */ /* 0x000fe20000000000 */
[----:B------:R-:W-:Y:S01]  /*0b80*/  IMAD.WIDE R24, R2, 0x2, R12 ;  /* 0x0000000202187825 */ /* 0x000fe200078e020c */
[----:B------:R-:W2:Y:S03]  /*0b90*/  LDG.E.EL.U16 R22, desc[UR4][R22.64] ;  /* 0x0000000416167981 */ /* 0x000ea6000c2e1500 */
[----:B------:R-:W-:Y:S01]  /*0ba0*/  FADD R29, R26, R27 ;  /* 0x0000001b1a1d7221 */ /* 0x000fe20000000000 */
[----:B------:R-:W-:Y:S01]  /*0bb0*/  IMAD.WIDE R26, R2, 0x2, R14 ;  /* 0x00000002021a7825 */ /* 0x000fe200078e020e */
[----:B------:R-:W4:Y:S05]  /*0bc0*/  LDG.E.EL.U16 R24, desc[UR4][R24.64] ;  /* 0x0000000418187981 */ /* 0x000f2a000c2e1500 */
[----:B------:R-:W4:Y:S01]  /*0bd0*/  LDG.E.EL.U16 R26, desc[UR4][R26.64] ;  /* 0x000000041a1a7981 */ /* 0x000f22000c2e1500 */
[----:B---3--:R-:W-:-:S05]  /*0be0*/  HADD2.F32 R7, -RZ, R7.H0_H0 ;  /* 0x20000007ff077230 */ /* 0x008fca0000004100 */
[----:B------:R-:W-:Y:S01]  /*0bf0*/  FMUL R29, R7, R29 ;  /* 0x0000001d071d7220 */ /* 0x000fe20000400000 */
[----:B-----5:R-:W-:-:S05]  /*0c00*/  HADD2.F32 R7, -RZ, R20.H0_H0 ;  /* 0x20000014ff077230 */ /* 0x020fca0000004100 */
[----:B------:R-:W-:Y:S01]  /*0c10*/  FFMA R28, R7, R29, R28 ;  /* 0x0000001d071c7223 */ /* 0x000fe2000000001c */
[----:B------:R-:W-:Y:S01]  /*0c20*/  IADD3 R7, R9, 0x24, RZ ;  /* 0x0000002409077810 */ /* 0x000fe20007ffe0ff */
[----:B------:R-:W-:Y:S02]  /*0c30*/  IMAD.WIDE R20, R2, 0x2, R16 ;  /* 0x0000000202147825 */ /* 0x000fe400078e0210 */
[----:B------:R-:W3:Y:S01]  /*0c40*/  LDG.E.EL.U16 R2, desc[UR4][R18.64+0x38] ;  /* 0x0000380412027981 */ /* 0x000ee2000c2e1500 */
[----:B------:R-:W-:-:S03]  /*0c50*/  LOP3.LUT R7, R0, R7, RZ, 0xfc, !PT ;  /* 0x0000000700077212 */ /* 0x000fc600078efcff */
[----:B------:R-:W5:Y:S01]  /*0c60*/  LDG.E.EL.U16 R20, desc[UR4][R20.64] ;  /* 0x0000000414147981 */ /* 0x000f62000c2e1500 */
[----:B--2---:R-:W-:Y:S02]  /*0c70*/  HADD2.F32 R22, -RZ, R22.H0_H0 ;  /* 0x20000016ff167230 */ /* 0x004fe40000004100 */
[----:B----4-:R-:W-:Y:S02]  /*0c80*/  HADD2.F32 R29, -RZ, R24.H0_H0 ;  /* 0x20000018ff1d7230 */ /* 0x010fe40000004100 */
[----:B------:R-:W-:-:S04]  /*0c90*/  IMAD.WIDE R24, R7, 0x2, R12 ;  /* 0x0000000207187825 */ /* 0x000fc800078e020c */
[----:B------:R-:W-:Y:S01]  /*0ca0*/  FADD R29, R22, R29 ;  /* 0x0000001d161d7221 */ /* 0x000fe20000000000 */
[----:B------:R-:W-:Y:S02]  /*0cb0*/  HADD2.F32 R26, -RZ, R26.H0_H0 ;  /* 0x2000001aff1a7230 */ /* 0x000fe40000004100 */
[C---:B------:R-:W-:Y:S01]  /*0cc0*/  IMAD.WIDE R22, R7.reuse, 0x2, R10 ;  /* 0x0000000207167825 */ /* 0x040fe200078e020a */
[----:B------:R1:W2:Y:S03]  /*0cd0*/  LDG.E.EL.U16 R24, desc[UR4][R24.64] ;  /* 0x0000000418187981 */ /* 0x0002a6000c2e1500 */
[----:B------:R-:W-:Y:S01]  /*0ce0*/  FADD R29, R26, R29 ;  /* 0x0000001d1a1d7221 */ /* 0x000fe20000000000 */
[----:B------:R-:W-:Y:S01]  /*0cf0*/  IMAD.WIDE R26, R7, 0x2, R14 ;  /* 0x00000002071a7825 */ /* 0x000fe200078e020e */
[----:B------:R2:W4:Y:S05]  /*0d00*/  LDG.E.EL.U16 R22, desc[UR4][R22.64] ;  /* 0x0000000416167981 */ /* 0x00052a000c2e1500 */
[----:B------:R-:W4:Y:S01]  /*0d10*/  LDG.E.EL.U16 R26, desc[UR4][R26.64] ;  /* 0x000000041a1a7981 */ /* 0x000f22000c2e1500 */
[----:B---3--:R-:W-:-:S02]  /*0d20*/  HADD2.F32 R2, -RZ, R2.H0_H0 ;  /* 0x20000002ff027230 */ /* 0x008fc40000004100 */
[----:B-----5:R-:W-:-:S03]  /*0d30*/  HADD2.F32 R21, -RZ, R20.H0_H0 ;  /* 0x20000014ff157230 */ /* 0x020fc60000004100 */
[----:B------:R-:W-:Y:S01]  /*0d40*/  FMUL R2, R2, R29 ;  /* 0x0000001d02027220 */ /* 0x000fe20000400000 */
[----:B------:R-:W-:-:S03]  /*0d50*/  IADD3 R29, R9, 0x28, RZ ;  /* 0x00000028091d7810 */ /* 0x000fc60007ffe0ff */
[----:B------:R-:W-:Y:S01]  /*0d60*/  FFMA R2, R21, R2, R28 ;  /* 0x0000000215027223 */ /* 0x000fe2000000001c */
[----:B-1----:R-:W-:Y:S01]  /*0d70*/  LOP3.LUT R25, R0, R29, RZ, 0xfc, !PT ;  /* 0x0000001d00197212 */ /* 0x002fe200078efcff */
[----:B------:R-:W-:-:S06]  /*0d80*/  IMAD.WIDE R20, R7, 0x2, R16 ;  /* 0x0000000207147825 */ /* 0x000fcc00078e0210 */
[----:B------:R1:W3:Y:S01]  /*0d90*/  LDG.E.EL.U16 R20, desc[UR4][R20.64] ;  /* 0x0000000414147981 */ /* 0x0002e2000c2e1500 */
[----:B--2---:R-:W-:-:S03]  /*0da0*/  HADD2.F32 R23, -RZ, R24.H0_H0 ;  /* 0x20000018ff177230 */ /* 0x004fc60000004100 */
[----:B------:R-:W2:Y:S01]  /*0db0*/  LDG.E.EL.U16 R24, desc[UR4][R18.64+0x40] ;  /* 0x0000400412187981 */ /* 0x000ea2000c2e1500 */
[----:B----4-:R-:W-:Y:S02]  /*0dc0*/  HADD2.F32 R22, -RZ, R22.H0_H0 ;  /* 0x20000016ff167230 */ /* 0x010fe40000004100 */
[----:B------:R-:W-:-:S03]  /*0dd0*/  HADD2.F32 R28, -RZ, R26.H0_H0 ;  /* 0x2000001aff1c7230 */ /* 0x000fc60000004100 */
[----:B------:R-:W-:Y:S01]  /*0de0*/  FADD R7, R22, R23 ;  /* 0x0000001716077221 */ /* 0x000fe20000000000 */
[----:B------:R-:W-:-:S04]  /*0df0*/  IMAD.WIDE R22, R25, 0x2, R10 ;  /* 0x0000000219167825 */ /* 0x000fc800078e020a */
[----:B------:R-:W-:-:S04]  /*0e00*/  IMAD.WIDE R26, R25, 0x2, R12 ;  /* 0x00000002191a7825 */ /* 0x000fc800078e020c */
[----:B-1----:R-:W-:Y:S01]  /*0e10*/  FADD R21, R28, R7 ;  /* 0x000000071c157221 */ /* 0x002fe20000000000 */
[----:B------:R-:W4:Y:S01]  /*0e20*/  LDG.E.EL.U16 R22, desc[UR4][R22.64] ;  /* 0x0000000416167981 */ /* 0x000f22000c2e1500 */
[----:B------:R-:W-:-:S03]  /*0e30*/  IMAD.WIDE R28, R25, 0x2, R14 ;  /* 0x00000002191c7825 */ /* 0x000fc600078e020e */
[----:B------:R-:W5:Y:S04]  /*0e40*/  LDG.E.EL.U16 R26, desc[UR4][R26.64] ;  /* 0x000000041a1a7981 */ /* 0x000f68000c2e1500 */
[----:B------:R1:W5:Y:S04]  /*0e50*/  LDG.E.EL.U16 R28, desc[UR4][R28.64] ;  /* 0x000000041c1c7981 */ /* 0x000368000c2e1500 */
[----:B------:R-:W5:Y:S01]  /*0e60*/  LDG.E.EL.U16 R7, desc[UR4][R18.64+0x48] ;  /* 0x0000480412077981 */ /* 0x000f62000c2e1500 */
[----:B------:R-:W-:-:S04]  /*0e70*/  IADD3 R9, P0, R9, 0x2c, RZ ;  /* 0x0000002c09097810 */ /* 0x000fc80007f1e0ff */
[----:B-1----:R-:W-:Y:S01]  /*0e80*/  LOP3.LUT R29, R0, R9, RZ, 0xfc, !PT ;  /* 0x00000009001d7212 */ /* 0x002fe200078efcff */
[----:B--2---:R-:W-:-:S05]  /*0e90*/  HADD2.F32 R24, -RZ, R24.H0_H0 ;  /* 0x20000018ff187230 */ /* 0x004fca0000004100 */
[----:B------:R-:W-:Y:S01]  /*0ea0*/  FMUL R24, R24, R21 ;  /* 0x0000001518187220 */ /* 0x000fe20000400000 */
[----:B---3--:R-:W-:Y:S02]  /*0eb0*/  HADD2.F32 R21, -RZ, R20.H0_H0 ;  /* 0x20000014ff157230 */ /* 0x008fe40000004100 */
[----:B----4-:R-:W-:Y:S02]  /*0ec0*/  HADD2.F32 R22, -RZ, R22.H0_H0 ;  /* 0x20000016ff167230 */ /* 0x010fe40000004100 */
[----:B-----5:R-:W-:Y:S02]  /*0ed0*/  HADD2.F32 R23, -RZ, R26.H0_H0 ;  /* 0x2000001aff177230 */ /* 0x020fe40000004100 */
[----:B------:R-:W-:Y:S01]  /*0ee0*/  FFMA R2, R21, R24, R2 ;  /* 0x0000001815027223 */ /* 0x000fe20000000002 */
[----:B------:R-:W-:Y:S02]  /*0ef0*/  HADD2.F32 R28, -RZ, R28.H0_H0 ;  /* 0x2000001cff1c7230 */ /* 0x000fe40000004100 */
[----:B------:R-:W-:Y:S01]  /*0f00*/  FADD R23, R22, R23 ;  /* 0x0000001716177221 */ /* 0x000fe20000000000 */
[----:B------:R-:W-:-:S04]  /*0f10*/  IMAD.WIDE R24, R25, 0x2, R16 ;  /* 0x0000000219187825 */ /* 0x000fc800078e0210 */
[----:B------:R-:W-:Y:S01]  /*0f20*/  FADD R28, R28, R23 ;  /* 0x000000171c1c7221 */ /* 0x000fe20000000000 */
[C---:B------:R-:W-:Y:S01]  /*0f30*/  IMAD.WIDE R20, R29.reuse, 0x2, R10 ;  /* 0x000000021d147825 */ /* 0x040fe200078e020a */
[----:B------:R-:W2:Y:S03]  /*0f40*/  LDG.E.EL.U16 R24, desc[UR4][R24.64] ;  /* 0x0000000418187981 */ /* 0x000ea6000c2e1500 */
[C---:B------:R-:W-:Y:S02]  /*0f50*/  IMAD.WIDE R22, R29.reuse, 0x2, R12 ;  /* 0x000000021d167825 */ /* 0x040fe400078e020c */
[----:B------:R1:W3:Y:S02]  /*0f60*/  LDG.E.EL.U16 R20, desc[UR4][R20.64] ;  /* 0x0000000414147981 */ /* 0x0002e4000c2e1500 */
[----:B------:R-:W-:Y:S02]  /*0f70*/  IMAD.WIDE R26, R29, 0x2, R14 ;  /* 0x000000021d1a7825 */ /* 0x000fe400078e020e */
[----:B------:R2:W4:Y:S02]  /*0f80*/  LDG.E.EL.U16 R22, desc[UR4][R22.64] ;  /* 0x0000000416167981 */ /* 0x000524000c2e1500 */
[----:B------:R-:W-:-:S02]  /*0f90*/  HADD2.F32 R7, -RZ, R7.H0_H0 ;  /* 0x20000007ff077230 */ /* 0x000fc40000004100 */
[----:B------:R-:W5:Y:S03]  /*0fa0*/  LDG.E.EL.U16 R26, desc[UR4][R26.64] ;  /* 0x000000041a1a7981 */ /* 0x000f66000c2e1500 */
[----:B-1----:R-:W-:Y:S01]  /*0fb0*/  FMUL R21, R7, R28 ;  /* 0x0000001c07157220 */ /* 0x002fe20000400000 */
[----:B------:R-:W-:Y:S01]  /*0fc0*/  IMAD.WIDE R28, R29, 0x2, R16 ;  /* 0x000000021d1c7825 */ /* 0x000fe200078e0210 */
[----:B------:R-:W5:Y:S05]  /*0fd0*/  LDG.E.EL.U16 R7, desc[UR4][R18.64+0x50] ;  /* 0x0000500412077981 */ /* 0x000f6a000c2e1500 */
[----:B------:R-:W5:Y:S01]  /*0fe0*/  LDG.E.EL.U16 R28, desc[UR4][R28.64] ;  /* 0x000000041c1c7981 */ /* 0x000f62000c2e1500 */
[----:B------:R-:W-:-:S02]  /*0ff0*/  IADD3.X R8, RZ, R8, RZ, P0, !PT ;  /* 0x00000008ff087210 */ /* 0x000fc400007fe4ff */
[----:B------:R-:W-:-:S04]  /*1000*/  ISETP.GE.U32.AND P0, PT, R9, 0xffc, PT ;  /* 0x00000ffc0900780c */ /* 0x000fc80003f06070 */
[----:B------:R-:W-:Y:S01]  /*1010*/  ISETP.GE.U32.AND.EX P0, PT, R8, RZ, PT, P0 ;  /* 0x000000ff0800720c */ /* 0x000fe20003f06100 */
[----:B--2---:R-:W-:Y:S02]  /*1020*/  HADD2.F32 R23, -RZ, R24.H0_H0 ;  /* 0x20000018ff177230 */ /* 0x004fe40000004100 */
[----:B---3--:R-:W-:-:S03]  /*1030*/  HADD2.F32 R24, -RZ, R20.H0_H0 ;  /* 0x20000014ff187230 */ /* 0x008fc60000004100 */
[----:B------:R-:W-:Y:S01]  /*1040*/  FFMA R21, R23, R21, R2 ;  /* 0x0000001517157223 */ /* 0x000fe20000000002 */
[----:B----4-:R-:W-:Y:S02]  /*1050*/  HADD2.F32 R25, -RZ, R22.H0_H0 ;  /* 0x20000016ff197230 */ /* 0x010fe40000004100 */
[----:B-----5:R-:W-:-:S03]  /*1060*/  HADD2.F32 R2, -RZ, R26.H0_H0 ;  /* 0x2000001aff027230 */ /* 0x020fc60000004100 */
[----:B------:R-:W-:Y:S01]  /*1070*/  FADD R25, R24, R25 ;  /* 0x0000001918197221 */ /* 0x000fe20000000000 */
[----:B------:R-:W-:-:S03]  /*1080*/  HADD2.F32 R7, -RZ, R7.H0_H0 ;  /* 0x20000007ff077230 */ /* 0x000fc60000004100 */
[----:B------:R-:W-:Y:S01]  /*1090*/  FADD R20, R2, R25 ;  /* 0x0000001902147221 */ /* 0x000fe20000000000 */
[----:B------:R-:W-:Y:S01]  /*10a0*/  IADD3 R2, P1, R18, 0x58, RZ ;  /* 0x0000005812027810 */ /* 0x000fe20007f3e0ff */
[----:B------:R-:W-:Y:S02]  /*10b0*/  HADD2.F32 R28, -RZ, R28.H0_H0 ;  /* 0x2000001cff1c7230 */ /* 0x000fe40000004100 */
[----:B------:R-:W-:Y:S01]  /*10c0*/  FMUL R20, R7, R20 ;  /* 0x0000001407147220 */ /* 0x000fe20000400000 */
[----:B------:R-:W-:-:S03]  /*10d0*/  IADD3.X R7, RZ, R19, RZ, P1, !PT ;  /* 0x00000013ff077210 */ /* 0x000fc60000ffe4ff */
[----:B------:R-:W-:Y:S01]  /*10e0*/  FFMA R28, R28, R20, R21 ;  /* 0x000000141c1c7223 */ /* 0x000fe20000000015 */
[----:B------:R-:W-:Y:S06]  /*10f0*/  @!P0 BRA `(.L_x_2) ;  /* 0xfffffff000708947 */ /* 0x000fec000383ffff */
.L_x_1:
[----:B------:R-:W-:Y:S05]  /*1100*/  BSYNC B0 ;  /* 0x0000000000007941 */ /* 0x000fea0003800000 */
.L_x_0:
[----:B------:R-:W1:Y:S01]  /*1110*/  LDC.64 R10, c[0x0][0x238] ;  /* 0x00008e00ff0a7b82 */ /* 0x000e620000000a00 */
[----:B------:R-:W-:-:S07]  /*1120*/  CS2R R8, SRZ ;  /* 0x0000000000087805 */ /* 0x000fce000001ff00 */
[----:B------:R-:W2:Y:S01]  /*1130*/  LDC.64 R14, c[0x0][0x248] ;  /* 0x00009200ff0e7b82 */ /* 0x000ea20000000a00 */
[----:B------:R-:W-:Y:S01]  /*1140*/  HFMA2.MMA R2, -RZ, RZ, 0, 0 ;  /* 0x00000000ff027435 */ /* 0x000fe200000001ff */
[----:B------:R-:W3:Y:S01]  /*1150*/  SHFL.BFLY PT, R7, R28, 0x2, 0x1f ;  /* 0x0c401f001c077f89 */ /* 0x000ee200000e0000 */
[----:B------:R-:W-:Y:S01]  /*1160*/  LOP3.LUT P0, RZ, R5, 0xf0, RZ, 0xc0, !PT ;  /* 0x000000f005ff7812 */ /* 0x000fe2000780c0ff */
[----:B------:R-:W-:-:S04]  /*1170*/  ULDC.64 UR8, c[0x0][0x228] ;  /* 0x00008a0000087ab9 */ /* 0x000fc80000000a00 */
[----:B------:R-:W4:Y:S01]  /*1180*/  LDC.64 R16, c[0x0][0x230] ;  /* 0x00008c00ff107b82 */ /* 0x000f220000000a00 */
[----:B-1----:R-:W-:-:S07]  /*1190*/  IMAD.WIDE R10, R6, 0x8, R10 ;  /* 0x00000008060a7825 */ /* 0x002fce00078e020a */
[----:B------:R-:W4:Y:S01]  /*11a0*/  LDC.64 R18, c[0x0][0x240] ;  /* 0x00009000ff127b82 */ /* 0x000f220000000a00 */
[----:B------:R1:W5:Y:S01]  /*11b0*/  @!P3 LDG.E.EL.64 R8, desc[UR4][R10.64] ;  /* 0x000000040a08b981 */ /* 0x000362000c2e1b00 */
[----:B--2---:R-:W-:-:S05]  /*11c0*/  IMAD.WIDE R14, R6, 0x4, R14 ;  /* 0x00000004060e7825 */ /* 0x004fca00078e020e */
[----:B------:R2:W4:Y:S01]  /*11d0*/  @!P3 LDG.E.EL R2, desc[UR4][R14.64] ;  /* 0x000000040e02b981 */ /* 0x000522000c2e1900 */
[----:B---3--:R-:W-:Y:S01]  /*11e0*/  FADD R7, R7, R28 ;  /* 0x0000001c07077221 */ /* 0x008fe20000000000 */
[----:B-1----:R-:W1:Y:S01]  /*11f0*/  LDC.64 R10, c[0x0][0x210] ;  /* 0x00008400ff0a7b82 */ /* 0x002e620000000a00 */
[----:B------:R-:W-:Y:S02]  /*1200*/  SHF.L.U32 R5, R3, 0x2, RZ ;  /* 0x0000000203057819 */ /* 0x000fe400000006ff */
[----:B------:R-:W-:Y:S01]  /*1210*/  ISETP.LT.AND P0, PT, R6, UR6, !P0 ;  /* 0x0000000606007c0c */ /* 0x000fe2000c701270 */
[----:B------:R-:W3:Y:S01]  /*1220*/  SHFL.BFLY PT, R12, R7, 0x1, 0x1f ;  /* 0x0c201f00070c7f89 */ /* 0x000ee200000e0000 */
[----:B------:R-:W-:Y:S01]  /*1230*/  ULDC.64 UR6, c[0x0][0x250] ;  /* 0x0000940000067ab9 */ /* 0x000fe20000000a00 */
[----:B------:R-:W-:Y:S02]  /*1240*/  IADD3 R4, P4, R4, UR8, RZ ;  /* 0x0000000804047c10 */ /* 0x000fe4000ff9e0ff */
[----:B--2---:R-:W1:Y:S01]  /*1250*/  LDC.64 R14, c[0x0][0x220] ;  /* 0x00008800ff0e7b82 */ /* 0x004e620000000a00 */
[----:B------:R-:W-:Y:S01]  /*1260*/  MOV R26, 0xffffffff ;  /* 0xffffffff001a7802 */ /* 0x000fe20000000f00 */
[----:B---3--:R-:W-:-:S06]  /*1270*/  FADD R23, R7, R12 ;  /* 0x0000000c07177221 */ /* 0x008fcc0000000000 */
[----:B------:R-:W1:Y:S01]  /*1280*/  LDC.64 R12, c[0x0][0x218] ;  /* 0x00008600ff0c7b82 */ /* 0x000e620000000a00 */
[----:B-----5:R-:W-:Y:S02]  /*1290*/  ISETP.GE.AND P1, PT, R9, RZ, PT ;  /* 0x000000ff0900720c */ /* 0x020fe40003f26270 */
[----:B------:R-:W-:-:S04]  /*12a0*/  IADD3 R21, P2, R8, 0x1f500, RZ ;  /* 0x0001f50008157810 */ /* 0x000fc80007f5e0ff */
[----:B------:R-:W-:Y:S01]  /*12b0*/  SEL R21, R21, R8, !P1 ;  /* 0x0000000815157207 */ /* 0x000fe20004800000 */
[-C--:B----4-:R-:W-:Y:S01]  /*12c0*/  FMUL R3, R2, R2.reuse ;  /* 0x0000000202037220 */ /* 0x090fe20000400000 */
[----:B------:R-:W-:Y:S02]  /*12d0*/  IADD3.X R7, RZ, R9, RZ, P2, !PT ;  /* 0x00000009ff077210 */ /* 0x000fe400017fe4ff */
[----:B------:R-:W-:Y:S01]  /*12e0*/  SHF.L.U32 R6, R21, 0xe, RZ ;  /* 0x0000000e15067819 */ /* 0x000fe200000006ff */
[----:B------:R-:W-:Y:S01]  /*12f0*/  FMUL R20, R3, R2 ;  /* 0x0000000203147220 */ /* 0x000fe20000400000 */
[----:B------:R-:W-:Y:S01]  /*1300*/  SEL R22, R7, R9, !P1 ;  /* 0x0000000907167207 */ /* 0x000fe20004800000 */
[----:B------:R-:W-:Y:S01]  /*1310*/  FMUL R3, R23, 0.5 ;  /* 0x3f00000017037820 */ /* 0x000fe20000400000 */
[----:B------:R-:W-:Y:S02]  /*1320*/  LOP3.LUT R5, R6, R5, RZ, 0xfc, !PT ;  /* 0x0000000506057212 */ /* 0x000fe400078efcff */
[----:B------:R-:W-:Y:S01]  /*1330*/  ISETP.GT.U32.AND P1, PT, R21, 0x1f4ff, PT ;  /* 0x0001f4ff1500780c */ /* 0x000fe20003f24070 */
[----:B------:R-:W-:Y:S01]  /*1340*/  FMUL R20, R3, R20 ;  /* 0x0000001403147220 */ /* 0x000fe20000400000 */
[----:B------:R-:W-:-:S02]  /*1350*/  SHF.L.U64.HI R7, R21, 0xe, R22 ;  /* 0x0000000e15077819 */ /* 0x000fc40000010216 */
[----:B------:R-:W-:Y:S01]  /*1360*/  IADD3 R6, P2, R5, UR6, RZ ;  /* 0x0000000605067c10 */ /* 0x000fe2000ff5e0ff */
[----:B------:R-:W-:Y:S01]  /*1370*/  FMUL R27, R20, 0.000244140625 ;  /* 0x39800000141b7820 */ /* 0x000fe20000400000 */
[----:B------:R-:W-:Y:S02]  /*1380*/  ISETP.GT.U32.AND.EX P1, PT, R22, RZ, !P3, P1 ;  /* 0x000000ff1600720c */ /* 0x000fe40005f24110 */
[----:B------:R-:W-:Y:S02]  /*1390*/  IADD3.X R5, RZ, UR9, RZ, P4, !PT ;  /* 0x00000009ff057c10 */ /* 0x000fe4000a7fe4ff */
[----:B------:R-:W-:Y:S02]  /*13a0*/  IADD3.X R7, R7, UR7, RZ, P2, !PT ;  /* 0x0000000707077c10 */ /* 0x000fe400097fe4ff */
[----:B01----:R-:W-:-:S07]  /*13b0*/  MOV R3, 0xfffffffc ;  /* 0xfffffffc00037802 */ /* 0x003fce0000000f00 */
.L_x_6:
[----:B------:R-:W-:Y:S05]  /*13c0*/  @P1 BRA `(.L_x_3) ;  /* 0x0000000000c41947 */ /* 0x000fea0003800000 */
[----:B------:R-:W-:Y:S02]  /*13d0*/  IADD3 R3, P4, R3, 0x4, RZ ;  /* 0x0000000403037810 */ /* 0x000fe40007f9e0ff */
[----:B------:R-:W-:Y:S02]  /*13e0*/  PRMT R24, RZ, 0x7610, R24 ;  /* 0x00007610ff187816 */ /* 0x000fe40000000018 */
[----:B------:R-:W-:Y:S02]  /*13f0*/  LOP3.LUT R29, R0, R3, RZ, 0xfc, !PT ;  /* 0x00000003001d7212 */ /* 0x000fe400078efcff */
[----:B------:R-:W-:-:S03]  /*1400*/  PRMT R25, RZ, 0x7610, R25 ;  /* 0x00007610ff197816 */ /* 0x000fc60000000019 */
[----:B------:R-:W-:-:S04]  /*1410*/  IMAD.WIDE R20, R29, 0x2, R10 ;  /* 0x000000021d147825 */ /* 0x000fc800078e020a */
[----:B------:R-:W-:Y:S01]  /*1420*/  IMAD.WIDE R22, R29, 0x2, R12 ;  /* 0x000000021d167825 */ /* 0x000fe200078e020c */
[----:B------:R-:W2:Y:S04]  /*1430*/  @!P3 LDG.E.EF.U16 R24, desc[UR4][R20.64] ;  /* 0x000000041418b981 */ /* 0x000ea8000c0e1500 */
[----:B------:R-:W3:Y:S01]  /*1440*/  @!P3 LDG.E.EF.U16 R25, desc[UR4][R22.64] ;  /* 0x000000041619b981 */ /* 0x000ee2000c0e1500 */
[----:B------:R-:W-:-:S03]  /*1450*/  PRMT R28, RZ, 0x7610, R28 ;  /* 0x00007610ff1c7816 */ /* 0x000fc6000000001c */
[----:B------:R-:W4:Y:S01]  /*1460*/  LDG.E.EL.U16 R23, desc[UR4][R4.64] ;  /* 0x0000000404177981 */ /* 0x000f22000c2e1500 */
[----:B--2---:R-:W-:Y:S02]  /*1470*/  HADD2.F32 R24, -RZ, R24.H0_H0 ;  /* 0x20000018ff187230 */ /* 0x004fe40000004100 */
[----:B---3--:R-:W-:-:S05]  /*1480*/  HADD2.F32 R25, -RZ, R25.H0_H0 ;  /* 0x20000019ff197230 */ /* 0x008fca0000004100 */
[----:B------:R-:W-:Y:S01]  /*1490*/  FADD R22, R24, R25 ;  /* 0x0000001918167221 */ /* 0x000fe20000000000 */
[----:B------:R-:W-:-:S05]  /*14a0*/  IMAD.WIDE R24, R29, 0x2, R14 ;  /* 0x000000021d187825 */ /* 0x000fca00078e020e */
[----:B------:R0:W2:Y:S01]  /*14b0*/  @!P3 LDG.E.EF.U16 R28, desc[UR4][R24.64] ;  /* 0x00000004181cb981 */ /* 0x0000a2000c0e1500 */
[----:B------:R-:W-:-:S04]  /*14c0*/  IMAD.WIDE R20, R29, 0x2, R18 ;  /* 0x000000021d147825 */ /* 0x000fc800078e0212 */
[----:B----4-:R-:W-:Y:S01]  /*14d0*/  HADD2.F32 R23, -RZ, R23.H0_H0 ;  /* 0x20000017ff177230 */ /* 0x010fe20000004100 */
[----:B0-----:R-:W-:Y:S01]  /*14e0*/  PRMT R24, RZ, 0x7610, R24 ;  /* 0x00007610ff187816 */ /* 0x001fe20000000018 */
[----:B--2---:R-:W-:-:S05]  /*14f0*/  HADD2.F32 R28, -RZ, R28.H0_H0 ;  /* 0x2000001cff1c7230 */ /* 0x004fca0000004100 */
[--C-:B------:R-:W-:Y:S01]  /*1500*/  FADD R22, R22, R28.reuse ;  /* 0x0000001c16167221 */ /* 0x100fe20000000000 */
[----:B------:R-:W-:-:S06]  /*1510*/  PRMT R28, RZ, 0x7610, R28 ;  /* 0x00007610ff1c7816 */ /* 0x000fcc000000001c */
[----:B------:R0:W2:Y:S02]  /*1520*/  @!P3 LDG.E.EF.U16 R28, desc[UR4][R20.64] ;  /* 0x00000004141cb981 */ /* 0x0000a4000c0e1500 */
[----:B0-----:R-:W-:Y:S01]  /*1530*/  FMUL R21, R22, R23 ;  /* 0x0000001716157220 */ /* 0x001fe20000400000 */
[----:B------:R-:W-:-:S05]  /*1540*/  IMAD.WIDE R22, R29, 0x2, R16 ;  /* 0x000000021d167825 */ /* 0x000fca00078e0210 */
[----:B------:R-:W3:Y:S01]  /*1550*/  @!P3 LDG.E.EF.U16 R24, desc[UR4][R22.64] ;  /* 0x000000041618b981 */ /* 0x000ee2000c0e1500 */
[----:B------:R-:W-:Y:S05]  /*1560*/  WARPSYNC.ALL ;  /* 0x0000000000007948 */ /* 0x000fea0003800000 */
[----:B------:R-:W-:Y:S01]  /*1570*/  BAR.SYNC.DEFER_BLOCKING 0x0 ;  /* 0x0000000000007b1d */ /* 0x000fe20000010000 */
[----:B------:R-:W-:-:S04]  /*1580*/  ISETP.NE.U32.AND P2, PT, R8, -0x1, PT ;  /* 0xffffffff0800780c */ /* 0x000fc80003f45070 */
[----:B------:R-:W-:Y:S01]  /*1590*/  ISETP.NE.AND.EX P2, PT, R9, -0x1, PT, P2 ;  /* 0xffffffff0900780c */ /* 0x000fe20003f45320 */
[----:B------:R-:W-:Y:S01]  /*15a0*/  BSSY B0, `(.L_x_4) ;  /* 0x000000b000007945 */ /* 0x000fe20003800000 */
[----:B------:R-:W-:Y:S01]  /*15b0*/  IADD3.X R26, RZ, R26, RZ, P4, !PT ;  /* 0x0000001aff1a7210 */ /* 0x000fe200027fe4ff */
[----:B--2---:R-:W-:Y:S02]  /*15c0*/  HADD2.F32 R28, -RZ, R28.H0_H0 ;  /* 0x2000001cff1c7230 */ /* 0x004fe40000004100 */
[----:B---3--:R-:W-:-:S05]  /*15d0*/  HADD2.F32 R24, -RZ, R24.H0_H0 ;  /* 0x20000018ff187230 */ /* 0x008fca0000004100 */
[----:B------:R-:W-:-:S04]  /*15e0*/  FADD R24, R24, R24 ;  /* 0x0000001818187221 */ /* 0x000fc80000000000 */
[----:B------:R-:W-:-:S04]  /*15f0*/  FMUL R24, R27, R24 ;  /* 0x000000181b187220 */ /* 0x000fc80000400000 */
[----:B------:R-:W-:-:S04]  /*1600*/  FFMA R21, R21, R2, -R24 ;  /* 0x0000000215157223 */ /* 0x000fc80000000818 */
[----:B------:R-:W-:-:S05]  /*1610*/  FADD R21, R21, R28 ;  /* 0x0000001c15157221 */ /* 0x000fca0000000000 */
[----:B------:R-:W-:Y:S01]  /*1620*/  FSEL R21, R21, RZ, P2 ;  /* 0x000000ff15157208 */ /* 0x000fe20001000000 */
[----:B------:R-:W-:Y:S06]  /*1630*/  @!P0 BRA `(.L_x_5) ;  /* 0x0000000000048947 */ /* 0x000fec0003800000 */
[----:B------:R0:W-:Y:S02]  /*1640*/  REDG.E.ADD.F32.FTZ.RN.STRONG.GPU desc[UR4][R6.64], R21 ;  /* 0x00000015060079a6 */ /* 0x0001e4000c10f384 */
.L_x_5:
[----:B------:R-:W-:Y:S05]  /*1650*/  BSYNC B0 ;  /* 0x0000000000007941 */ /* 0x000fea0003800000 */
.L_x_4:
[----:B------:R-:W-:Y:S02]  /*1660*/  ISETP.GE.U32.AND P2, PT, R3, 0xffc, PT ;  /* 0x00000ffc0300780c */ /* 0x000fe40003f46070 */
[----:B0-----:R-:W-:Y:S02]  /*1670*/  IADD3 R6, P4, R6, 0x10, RZ ;  /* 0x0000001006067810 */ /* 0x001fe40007f9e0ff */
[----:B------:R-:W-:Y:S02]  /*1680*/  ISETP.GE.U32.AND.EX P2, PT, R26, RZ, PT, P2 ;  /* 0x000000ff1a00720c */ /* 0x000fe40003f46120 */
[----:B------:R-:W-:Y:S02]  /*1690*/  IADD3 R4, P5, R4, 0x8, RZ ;  /* 0x0000000804047810 */ /* 0x000fe40007fbe0ff */
[----:B------:R-:W-:Y:S02]  /*16a0*/  IADD3.X R7, RZ, R7, RZ, P4, !PT ;  /* 0x00000007ff077210 */ /* 0x000fe400027fe4ff */
[----:B------:R-:W-:-:S07]  /*16b0*/  IADD3.X R5, RZ, R5, RZ, P5, !PT ;  /* 0x00000005ff057210 */ /* 0x000fce0002ffe4ff */
[----:B------:R-:W-:Y:S05]  /*16c0*/  @!P2 BRA `(.L_x_6) ;  /* 0xfffffffc003ca947 */ /* 0x000fea000383ffff */
[----:B------:R-:W-:Y:S05]  /*16d0*/  EXIT ;  /* 0x000000000000794d */ /* 0x000fea0003800000 */
.L_x_3:
[----:B------:R-:W-:Y:S01]  /*16e0*/  MOV R0, 0x0 ;  /* 0x0000000000007802 */ /* 0x000fe20000000f00 */
[----:B------:R-:W-:Y:S01]  /*16f0*/  ULDC.64 UR6, c[0x4][0x18] ;  /* 0x0100060000067ab9 */ /* 0x000fe20000000a00 */
[----:B------:R-:W-:Y:S01]  /*1700*/  ULDC.64 UR8, c[0x4][0x8] ;  /* 0x0100020000087ab9 */ /* 0x000fe20000000a00 */
[----:B------:R-:W-:Y:S01]  /*1710*/  MOV R4, UR6 ;  /* 0x0000000600047c02 */ /* 0x000fe20008000f00 */
[----:B------:R0:W1:Y:S01]  /*1720*/  LDC.64 R2, c[0x4][R0] ;  /* 0x0100000000027b82 */ /* 0x0000620000000a00 */
[----:B------:R-:W-:Y:S01]  /*1730*/  MOV R5, UR7 ;  /* 0x0000000700057c02 */ /* 0x000fe20008000f00 */
[----:B------:R-:W-:Y:S01]  /*1740*/  ULDC.64 UR6, c[0x4][0x10] ;  /* 0x0100040000067ab9 */ /* 0x000fe20000000a00 */
[----:B------:R-:W-:Y:S01]  /*1750*/  HFMA2.MMA R8, -RZ, RZ, 0, 5.4836273193359375e-06 ;  /* 0x0000005cff087435 */ /* 0x000fe200000001ff */
[----:B------:R-:W-:Y:S01]  /*1760*/  MOV R6, UR6 ;  /* 0x0000000600067c02 */ /* 0x000fe20008000f00 */
[----:B------:R-:W-:Y:S01]  /*1770*/  HFMA2.MMA R13, -RZ, RZ, 0, 0 ;  /* 0x00000000ff0d7435 */ /* 0x000fe200000001ff */
[----:B0-----:R-:W-:-:S10]  /*1780*/  MOV R7, UR7 ;  /* 0x0000000700077c02 */ /* 0x001fd40008000f00 */
[----:B------:R-:W-:Y:S02]  /*1790*/  LEPC R20, `(.L_x_7) ;  /* 0x000000004014794e */ /* 0x000fe40000000000 */
[----:B------:R-:W-:Y:S02]  /*17a0*/  MOV R10, UR8 ;  /* 0x00000008000a7c02 */ /* 0x000fe40008000f00 */
[----:B------:R-:W-:Y:S02]  /*17b0*/  MOV R11, UR9 ;  /* 0x00000009000b7c02 */ /* 0x000fe40008000f00 */
[----:B------:R-:W-:-:S07]  /*17c0*/  MOV R12, 0x1 ;  /* 0x00000001000c7802 */ /* 0x000fce0000000f00 */
[----:B-1----:R-:W-:Y:S05]  /*17d0*/  CALL.ABS.NOINC R2 ;  /* 0x0000000002007343 */ /* 0x002fea0003c00000 */
.L_x_7:
[----:B------:R-:W-:Y:S05]  /*17e0*/  BRA `(.L_x_7) ;  /* 0xfffffffc00fc7947 */ /* 0x000fea000383ffff */
.L_x_8:
[----:B------:R-:W-:-:S00]  /*17f0*/  BRA `(.L_x_8) ;  /* 0xfffffffc00fc7947 */ /* 0x000fc0000383ffff */
[----:B------:R-:W-:-:S00]  /*1800*/  NOP ;  /* 0x0000000000007918 */ /* 0x000fc00000000000 */
[----:B------:R-:W-:-:S00]  /*1810*/  NOP ;  /* 0x0000000000007918 */ /* 0x000fc00000000000 */
[----:B------:R-:W-:-:S00]  /*1820*/  NOP ;  /* 0x0000000000007918 */ /* 0x000fc00000000000 */
[----:B------:R-:W-:-:S00]  /*1830*/  NOP ;  /* 0x0000000000007918 */ /* 0x000fc00000000000 */
[----:B------:R-:W-:-:S00]  /*1840*/  NOP ;  /* 0x0000000000007918 */ /* 0x000fc00000000000 */
[----:B------:R-:W-:-:S00]  /*1850*/  NOP ;  /* 0x0000000000007918 */ /* 0x000fc00000000000 */
[----:B------:R-:W-:-:S00]  /*1860*/  NOP ;  /* 0x0000000000007918 */ /* 0x000fc00000000000 */
[----:B------:R-:W-:-:S00]  /*1870*/  NOP ;  /* 0x0000000000007918 */ /* 0x000fc00000000000 */
.L_x_9:


//--------------------- .nv.global.init           --------------------------
	.section	.nv.global.init,"aw",@progbits
.nv.global.init:
	.type		assertFunc_0,@object
	.size		assertFunc_0,(assertMessage_0 - assertFunc_0)
assertFunc_0:
        /*0000*/ 	.byte	0x75, 0x6e, 0x6b, 0x6e, 0x6f, 0x77, 0x6e, 0x00
	.type		assertMessage_0,@object
	.size		assertMessage_0,(assertFile_0 - assertMessage_0)
assertMessage_0:
        /*0008*/ 	.byte	0x69, 0x6e, 0x64, 0x65, 0x78, 0x20, 0x6f, 0x75, 0x74, 0x20, 0x6f, 0x66, 0x20, 0x62, 0x6f, 0x75
        /*0018*/ 	.byte	0x6e, 0x64, 0x73, 0x3a, 0x20, 0x30, 0x20, 0x3c, 0x3d, 0x20, 0x74, 0x6d, 0x70, 0x34, 0x39, 0x20
        /*0028*/ 	.byte	0x3c, 0x20, 0x31, 0x32, 0x38, 0x32, 0x35, 0x36, 0x00
	.type		assertFile_0,@object
	.size		assertFile_0,(.L_1 - assertFile_0)
assertFile_0:
        /*0031*/ 	.byte	0x2e, 0x2f, 0x6c, 0x6f, 0x63, 0x61, 0x6c, 0x5f, 0x63, 0x61, 0x63, 0x68, 0x65, 0x2f, 0x37, 0x70
        /*0041*/ 	.byte	0x2f, 0x63, 0x37, 0x70, 0x62, 0x67, 0x33, 0x6c, 0x32, 0x70, 0x6b, 0x76, 0x71, 0x74, 0x65, 0x66
        /*0051*/ 	.byte	0x37, 0x6d, 0x6e, 0x70, 0x72, 0x72, 0x65, 0x70, 0x6f, 0x61, 0x74, 0x34, 0x71, 0x6c, 0x61, 0x78
        /*0061*/ 	.byte	0x66, 0x66, 0x69, 0x6d, 0x6b, 0x62, 0x6f, 0x32, 0x64, 0x67, 0x37, 0x74, 0x65, 0x35, 0x74, 0x72
        /*0071*/ 	.byte	0x74, 0x67, 0x6c, 0x6c, 0x6d, 0x2e, 0x70, 0x79, 0x00
.L_1:


//--------------------- .nv.constant0.triton_red_fused__to_copy_add_div_embedding_dense_backward_mul_pow_sum_13 --------------------------
	.section	.nv.constant0.triton_red_fused__to_copy_add_div_embedding_dense_backward_mul_pow_sum_13,"a",@progbits
	.sectionflags	@""
	.align	4
.nv.constant0.triton_red_fused__to_copy_add_div_embedding_dense_backward_mul_pow_sum_13:
	.zero		616


//--------------------- SYMBOLS --------------------------

	.type		__assertfail,@function
